//
// Generated by NVIDIA NVVM Compiler
//
// Compiler Build ID: CL-36424714
// Cuda compilation tools, release 13.0, V13.0.88
// Based on NVVM 20.0.0
//

.version 9.0
.target sm_100
.address_size 64

	// .globl	_Z10neg_doubleiiPdiS_

.visible .entry _Z10neg_doubleiiPdiS_(
	.param .u32 _Z10neg_doubleiiPdiS__param_0,
	.param .u32 _Z10neg_doubleiiPdiS__param_1,
	.param .u64 .ptr .align 1 _Z10neg_doubleiiPdiS__param_2,
	.param .u32 _Z10neg_doubleiiPdiS__param_3,
	.param .u64 .ptr .align 1 _Z10neg_doubleiiPdiS__param_4
)
{
	.reg .pred 	%p<5>;
	.reg .b32 	%r<14>;
	.reg .b64 	%rd<8>;
	.reg .b64 	%fd<3>;

	ld.param.u32 	%r6, [_Z10neg_doubleiiPdiS__param_0];
	ld.param.u32 	%r7, [_Z10neg_doubleiiPdiS__param_1];
	ld.param.u64 	%rd3, [_Z10neg_doubleiiPdiS__param_2];
	ld.param.u32 	%r8, [_Z10neg_doubleiiPdiS__param_3];
	ld.param.u64 	%rd4, [_Z10neg_doubleiiPdiS__param_4];
	mov.u32 	%r9, %ctaid.x;
	mov.u32 	%r1, %ntid.x;
	mov.u32 	%r10, %tid.x;
	mad.lo.s32 	%r13, %r9, %r1, %r10;
	setp.ge.s32 	%p1, %r13, %r6;
	@%p1 bra 	$L__BB0_6;
	mov.u32 	%r11, %nctaid.x;
	mul.lo.s32 	%r3, %r1, %r11;
	cvta.to.global.u64 	%rd1, %rd3;
	cvta.to.global.u64 	%rd2, %rd4;
$L__BB0_2:
	setp.lt.s32 	%p2, %r13, %r7;
	@%p2 bra 	$L__BB0_5;
	rem.s32 	%r12, %r13, %r8;
	setp.ne.s32 	%p3, %r12, 0;
	@%p3 bra 	$L__BB0_5;
	mul.wide.s32 	%rd5, %r13, 8;
	add.s64 	%rd6, %rd1, %rd5;
	ld.global.f64 	%fd1, [%rd6];
	neg.f64 	%fd2, %fd1;
	add.s64 	%rd7, %rd2, %rd5;
	st.global.f64 	[%rd7], %fd2;
$L__BB0_5:
	add.s32 	%r13, %r13, %r3;
	setp.lt.s32 	%p4, %r13, %r6;
	@%p4 bra 	$L__BB0_2;
$L__BB0_6:
	ret;

}


// ===== COMPILED SASS (sm_100) =====

	.target	sm_100

	.elftype	@"ET_EXEC"


//--------------------- .note.nv.tkinfo           --------------------------
	.section	.note.nv.tkinfo,"",@"SHT_NOTE"
	.sectionflags	@"SHF_NOTE_NV_TKINFO"
	.tkinfo
        /*0018*/ 	.word	0x00000002
        /*0030*/ 	.string	""
        /*0030*/ 	.string	"ptxas"
        /*0030*/ 	.string	"Cuda compilation tools, release 13.0, V13.0.88"
        /*0030*/ 	.string	"Build cuda_13.0.r13.0/compiler.36424714_0"
        /*0030*/ 	.string	"-arch sm_100 -m 64 "



//--------------------- .note.nv.cuinfo           --------------------------
	.section	.note.nv.cuinfo,"",@"SHT_NOTE"
	.sectionflags	@"SHF_NOTE_NV_CUINFO"
        /*0018*/ 	.short	0x0002
        /*001a*/ 	.short	0x0064
        /*001c*/ 	.short	0x0082
	.zero		2


//--------------------- .nv.info                  --------------------------
	.section	.nv.info,"",@"SHT_CUDA_INFO"
	.align	4


	//----- nvinfo : EIATTR_REGCOUNT
	.align		4
        /*0000*/ 	.byte	0x04, 0x2f
        /*0002*/ 	.short	(.L_1 - .L_0)
	.align		4
.L_0:
        /*0004*/ 	.word	index@(_Z10neg_doubleiiPdiS_)
        /*0008*/ 	.word	0x00000011


	//----- nvinfo : EIATTR_FRAME_SIZE
	.align		4
.L_1:
        /*000c*/ 	.byte	0x04, 0x11
        /*000e*/ 	.short	(.L_3 - .L_2)
	.align		4
.L_2:
        /*0010*/ 	.word	index@(_Z10neg_doubleiiPdiS_)
        /*0014*/ 	.word	0x00000000


	//----- nvinfo : EIATTR_MIN_STACK_SIZE
	.align		4
.L_3:
        /*0018*/ 	.byte	0x04, 0x12
        /*001a*/ 	.short	(.L_5 - .L_4)
	.align		4
.L_4:
        /*001c*/ 	.word	index@(_Z10neg_doubleiiPdiS_)
        /*0020*/ 	.word	0x00000000
.L_5:


//--------------------- .nv.compat                --------------------------
	.section	.nv.compat,"",@"SHT_CUDA_COMPAT_INFO"
	.align	4
        /*0000*/ 	.byte	0x02, 0x09, 0x00, 0x00, 0x02, 0x02, 0x01, 0x00, 0x02, 0x05, 0x05, 0x00, 0x03, 0x07, 0x01, 0x01
        /*0010*/ 	.byte	0x02, 0x03, 0x00, 0x00, 0x02, 0x06, 0x01, 0x00, 0x04, 0x0b, 0x08, 0x00, 0x01, 0x00, 0x00, 0x00
        /*0020*/ 	.byte	0x00, 0x00, 0x00, 0x00


//--------------------- .nv.info._Z10neg_doubleiiPdiS_ --------------------------
	.section	.nv.info._Z10neg_doubleiiPdiS_,"",@"SHT_CUDA_INFO"
	.sectionflags	@""
	.align	4


	//----- nvinfo : EIATTR_CUDA_API_VERSION
	.align		4
        /*0000*/ 	.byte	0x04, 0x37
        /*0002*/ 	.short	(.L_7 - .L_6)
.L_6:
        /*0004*/ 	.word	0x00000082


	//----- nvinfo : EIATTR_KPARAM_INFO
	.align		4
.L_7:
        /*0008*/ 	.byte	0x04, 0x17
        /*000a*/ 	.short	(.L_9 - .L_8)
.L_8:
        /*000c*/ 	.word	0x00000000
        /*0010*/ 	.short	0x0004
        /*0012*/ 	.short	0x0018
        /*0014*/ 	.byte	0x00, 0xf5, 0x21, 0x00


	//----- nvinfo : EIATTR_KPARAM_INFO
	.align		4
.L_9:
        /*0018*/ 	.byte	0x04, 0x17
        /*001a*/ 	.short	(.L_11 - .L_10)
.L_10:
        /*001c*/ 	.word	0x00000000
        /*0020*/ 	.short	0x0003
        /*0022*/ 	.short	0x0010
        /*0024*/ 	.byte	0x00, 0xf0, 0x11, 0x00


	//----- nvinfo : EIATTR_KPARAM_INFO
	.align		4
.L_11:
        /*0028*/ 	.byte	0x04, 0x17
        /*002a*/ 	.short	(.L_13 - .L_12)
.L_12:
        /*002c*/ 	.word	0x00000000
        /*0030*/ 	.short	0x0002
        /*0032*/ 	.short	0x0008
        /*0034*/ 	.byte	0x00, 0xf5, 0x21, 0x00


	//----- nvinfo : EIATTR_KPARAM_INFO
	.align		4
.L_13:
        /*0038*/ 	.byte	0x04, 0x17
        /*003a*/ 	.short	(.L_15 - .L_14)
.L_14:
        /*003c*/ 	.word	0x00000000
        /*0040*/ 	.short	0x0001
        /*0042*/ 	.short	0x0004
        /*0044*/ 	.byte	0x00, 0xf0, 0x11, 0x00


	//----- nvinfo : EIATTR_KPARAM_INFO
	.align		4
.L_15:
        /*0048*/ 	.byte	0x04, 0x17
        /*004a*/ 	.short	(.L_17 - .L_16)
.L_16:
        /*004c*/ 	.word	0x00000000
        /*0050*/ 	.short	0x0000
        /*0052*/ 	.short	0x0000
        /*0054*/ 	.byte	0x00, 0xf0, 0x11, 0x00


	//----- nvinfo : EIATTR_SPARSE_MMA_MASK
	.align		4
.L_17:
        /*0058*/ 	.byte	0x03, 0x50
        /*005a*/ 	.short	0x0000


	//----- nvinfo : EIATTR_MAXREG_COUNT
	.align		4
        /*005c*/ 	.byte	0x03, 0x1b
        /*005e*/ 	.short	0x00ff


	//----- nvinfo : EIATTR_MERCURY_ISA_VERSION
	.align		4
        /*0060*/ 	.byte	0x03, 0x5f
        /*0062*/ 	.short	0x0101


	//----- nvinfo : EIATTR_VRC_CTA_INIT_COUNT
	.align		4
        /*0064*/ 	.byte	0x02, 0x4a
	.zero		1
	.zero		1


	//----- nvinfo : EIATTR_EXIT_INSTR_OFFSETS
	.align		4
        /*0068*/ 	.byte	0x04, 0x1c
        /*006a*/ 	.short	(.L_19 - .L_18)


	//   ....[0]....
.L_18:
        /*006c*/ 	.word	0x00000070


	//   ....[1]....
        /*0070*/ 	.word	0x00000330


	//----- nvinfo : EIATTR_CRS_STACK_SIZE
	.align		4
.L_19:
        /*0074*/ 	.byte	0x04, 0x1e
        /*0076*/ 	.short	(.L_21 - .L_20)
.L_20:
        /*0078*/ 	.word	0x00000000


	//----- nvinfo : EIATTR_CBANK_PARAM_SIZE
	.align		4
.L_21:
        /*007c*/ 	.byte	0x03, 0x19
        /*007e*/ 	.short	0x0020


	//----- nvinfo : EIATTR_PARAM_CBANK
	.align		4
        /*0080*/ 	.byte	0x04, 0x0a
        /*0082*/ 	.short	(.L_23 - .L_22)
	.align		4
.L_22:
        /*0084*/ 	.word	index@(.nv.constant0._Z10neg_doubleiiPdiS_)
        /*0088*/ 	.short	0x0380
        /*008a*/ 	.short	0x0020


	//----- nvinfo : EIATTR_SW_WAR
	.align		4
.L_23:
        /*008c*/ 	.byte	0x04, 0x36
        /*008e*/ 	.short	(.L_25 - .L_24)
.L_24:
        /*0090*/ 	.word	0x00000008
.L_25:


//--------------------- .nv.callgraph             --------------------------
	.section	.nv.callgraph,"",@"SHT_CUDA_CALLGRAPH"
	.align	4
	.sectionentsize	8
	.align		4
        /*0000*/ 	.word	0x00000000
	.align		4
        /*0004*/ 	.word	0xffffffff
	.align		4
        /*0008*/ 	.word	0x00000000
	.align		4
        /*000c*/ 	.word	0xfffffffe
	.align		4
        /*0010*/ 	.word	0x00000000
	.align		4
        /*0014*/ 	.word	0xfffffffd
	.align		4
        /*0018*/ 	.word	0x00000000
	.align		4
        /*001c*/ 	.word	0xfffffffc


//--------------------- .text._Z10neg_doubleiiPdiS_ --------------------------
	.section	.text._Z10neg_doubleiiPdiS_,"ax",@progbits
	.align	128
        .global         _Z10neg_doubleiiPdiS_
        .type           _Z10neg_doubleiiPdiS_,@function
        .size           _Z10neg_doubleiiPdiS_,(.L_x_4 - _Z10neg_doubleiiPdiS_)
        .other          _Z10neg_doubleiiPdiS_,@"STO_CUDA_ENTRY STV_DEFAULT"
_Z10neg_doubleiiPdiS_:
.text._Z10neg_doubleiiPdiS_:
[----:B------:R-:W-:Y:S01]  /*0000*/  LDC R1, c[0x0][0x37c] ;  /* 0x0000df00ff017b82 */ /* 0x000fe20000000800 */
[----:B------:R-:W0:Y:S07]  /*0010*/  S2R R7, SR_TID.X ;  /* 0x0000000000077919 */ /* 0x000e2e0000002100 */
[----:B------:R-:W0:Y:S01]  /*0020*/  S2UR UR4, SR_CTAID.X ;  /* 0x00000000000479c3 */ /* 0x000e220000002500 */
[----:B------:R-:W1:Y:S07]  /*0030*/  LDCU UR5, c[0x0][0x380] ;  /* 0x00007000ff0577ac */ /* 0x000e6e0008000800 */
[----:B------:R-:W0:Y:S02]  /*0040*/  LDC R0, c[0x0][0x360] ;  /* 0x0000d800ff007b82 */ /* 0x000e240000000800 */
[----:B0-----:R-:W-:-:S05]  /*0050*/  IMAD R7, R0, UR4, R7 ;  /* 0x0000000400077c24 */ /* 0x001fca000f8e0207 */
[----:B-1----:R-:W-:-:S13]  /*0060*/  ISETP.GE.AND P0, PT, R7, UR5, PT ;  /* 0x0000000507007c0c */ /* 0x002fda000bf06270 */
[----:B------:R-:W-:Y:S05]  /*0070*/  @P0 EXIT ;  /* 0x000000000000094d */ /* 0x000fea0003800000 */
[----:B------:R-:W0:Y:S01]  /*0080*/  LDC R14, c[0x0][0x390] ;  /* 0x0000e400ff0e7b82 */ /* 0x000e220000000800 */
[----:B------:R-:W1:Y:S01]  /*0090*/  LDCU UR4, c[0x0][0x370] ;  /* 0x00006e00ff0477ac */ /* 0x000e620008000800 */
[----:B------:R-:W2:Y:S06]  /*00a0*/  LDCU.64 UR6, c[0x0][0x358] ;  /* 0x00006b00ff0677ac */ /* 0x000eac0008000a00 */
[----:B------:R-:W3:Y:S01]  /*00b0*/  LDC.64 R2, c[0x0][0x388] ;  /* 0x0000e200ff027b82 */ /* 0x000ee20000000a00 */
[----:B------:R-:W4:Y:S01]  /*00c0*/  LDCU UR5, c[0x0][0x384] ;  /* 0x00007080ff0577ac */ /* 0x000f220008000800 */
[----:B------:R-:W0:Y:S06]  /*00d0*/  LDCU UR8, c[0x0][0x380] ;  /* 0x00007000ff0877ac */ /* 0x000e2c0008000800 */
[----:B------:R-:W0:Y:S01]  /*00e0*/  LDC.64 R4, c[0x0][0x398] ;  /* 0x0000e600ff047b82 */ /* 0x000e220000000a00 */
[----:B-1----:R-:W-:-:S07]  /*00f0*/  IMAD R0, R0, UR4, RZ ;  /* 0x0000000400007c24 */ /* 0x002fce000f8e02ff */
.L_x_2:
[----:B----4-:R-:W-:Y:S01]  /*0100*/  ISETP.GE.AND P0, PT, R7, UR5, PT ;  /* 0x0000000507007c0c */ /* 0x010fe2000bf06270 */
[----:B------:R-:W-:-:S12]  /*0110*/  BSSY.RECONVERGENT B0, `(.L_x_0) ;  /* 0x000001e000007945 */ /* 0x000fd80003800200 */
[----:B-1----:R-:W-:Y:S05]  /*0120*/  @!P0 BRA `(.L_x_1) ;  /* 0x0000000000708947 */ /* 0x002fea0003800000 */
[----:B0-----:R-:W-:Y:S02]  /*0130*/  IABS R11, R14 ;  /* 0x0000000e000b7213 */ /* 0x001fe40000000000 */
[----:B------:R-:W-:Y:S02]  /*0140*/  ISETP.GE.AND P2, PT, R7, RZ, PT ;  /* 0x000000ff0700720c */ /* 0x000fe40003f46270 */
[----:B------:R-:W0:Y:S08]  /*0150*/  I2F.RP R6, R11 ;  /* 0x0000000b00067306 */ /* 0x000e300000209400 */
[----:B0-----:R-:W0:Y:S02]  /*0160*/  MUFU.RCP R6, R6 ;  /* 0x0000000600067308 */ /* 0x001e240000001000 */
[----:B0-----:R-:W-:-:S06]  /*0170*/  VIADD R8, R6, 0xffffffe ;  /* 0x0ffffffe06087836 */ /* 0x001fcc0000000000 */
[----:B------:R0:W1:Y:S02]  /*0180*/  F2I.FTZ.U32.TRUNC.NTZ R9, R8 ;  /* 0x0000000800097305 */ /* 0x000064000021f000 */
[----:B0-----:R-:W-:Y:S02]  /*0190*/  HFMA2 R8, -RZ, RZ, 0, 0 ;  /* 0x00000000ff087431 */ /* 0x001fe400000001ff */
[----:B-1----:R-:W-:-:S04]  /*01a0*/  IMAD.MOV R10, RZ, RZ, -R9 ;  /* 0x000000ffff0a7224 */ /* 0x002fc800078e0a09 */
[----:B------:R-:W-:Y:S01]  /*01b0*/  IMAD R13, R10, R11, RZ ;  /* 0x0000000b0a0d7224 */ /* 0x000fe200078e02ff */
[----:B------:R-:W-:-:S03]  /*01c0*/  IABS R10, R7 ;  /* 0x00000007000a7213 */ /* 0x000fc60000000000 */
[----:B------:R-:W-:-:S06]  /*01d0*/  IMAD.HI.U32 R9, R9, R13, R8 ;  /* 0x0000000d09097227 */ /* 0x000fcc00078e0008 */
[----:B------:R-:W-:-:S04]  /*01e0*/  IMAD.HI.U32 R9, R9, R10, RZ ;  /* 0x0000000a09097227 */ /* 0x000fc800078e00ff */
[----:B------:R-:W-:-:S04]  /*01f0*/  IMAD.MOV R9, RZ, RZ, -R9 ;  /* 0x000000ffff097224 */ /* 0x000fc800078e0a09 */
[----:B------:R-:W-:-:S05]  /*0200*/  IMAD R6, R11, R9, R10 ;  /* 0x000000090b067224 */ /* 0x000fca00078e020a */
[----:B------:R-:W-:-:S13]  /*0210*/  ISETP.GT.U32.AND P0, PT, R11, R6, PT ;  /* 0x000000060b00720c */ /* 0x000fda0003f04070 */
[----:B------:R-:W-:Y:S02]  /*0220*/  @!P0 IADD3 R6, PT, PT, R6, -R11, RZ ;  /* 0x8000000b06068210 */ /* 0x000fe40007ffe0ff */
[----:B------:R-:W-:Y:S02]  /*0230*/  ISETP.NE.AND P0, PT, R14, RZ, PT ;  /* 0x000000ff0e00720c */ /* 0x000fe40003f05270 */
[----:B------:R-:W-:-:S13]  /*0240*/  ISETP.GT.U32.AND P1, PT, R11, R6, PT ;  /* 0x000000060b00720c */ /* 0x000fda0003f24070 */
[----:B------:R-:W-:-:S05]  /*0250*/  @!P1 IMAD.IADD R6, R6, 0x1, -R11 ;  /* 0x0000000106069824 */ /* 0x000fca00078e0a0b */
[----:B------:R-:W-:Y:S02]  /*0260*/  @!P2 IADD3 R6, PT, PT, -R6, RZ, RZ ;  /* 0x000000ff0606a210 */ /* 0x000fe40007ffe1ff */
[----:B------:R-:W-:-:S04]  /*0270*/  @!P0 LOP3.LUT R6, RZ, R14, RZ, 0x33, !PT ;  /* 0x0000000eff068212 */ /* 0x000fc800078e33ff */
[----:B------:R-:W-:-:S13]  /*0280*/  ISETP.NE.AND P0, PT, R6, RZ, PT ;  /* 0x000000ff0600720c */ /* 0x000fda0003f05270 */
[----:B------:R-:W-:Y:S05]  /*0290*/  @P0 BRA `(.L_x_1) ;  /* 0x0000000000140947 */ /* 0x000fea0003800000 */
[----:B---3--:R-:W-:-:S06]  /*02a0*/  IMAD.WIDE R8, R7, 0x8, R2 ;  /* 0x0000000807087825 */ /* 0x008fcc00078e0202 */
[----:B--2---:R-:W2:Y:S01]  /*02b0*/  LDG.E.64 R8, desc[UR6][R8.64] ;  /* 0x0000000608087981 */ /* 0x004ea2000c1e1b00 */
[----:B------:R-:W-:Y:S01]  /*02c0*/  IMAD.WIDE R10, R7, 0x8, R4 ;  /* 0x00000008070a7825 */ /* 0x000fe200078e0204 */
[----:B--2---:R-:W-:-:S07]  /*02d0*/  DADD R12, -RZ, -R8 ;  /* 0x00000000ff0c7229 */ /* 0x004fce0000000908 */
[----:B------:R1:W-:Y:S04]  /*02e0*/  STG.E.64 desc[UR6][R10.64], R12 ;  /* 0x0000000c0a007986 */ /* 0x0003e8000c101b06 */
.L_x_1:
[----:B0-2---:R-:W-:Y:S05]  /*02f0*/  BSYNC.RECONVERGENT B0 ;  /* 0x0000000000007941 */ /* 0x005fea0003800200 */
.L_x_0:
[----:B------:R-:W-:-:S05]  /*0300*/  IMAD.IADD R7, R0, 0x1, R7 ;  /* 0x0000000100077824 */ /* 0x000fca00078e0207 */
[----:B------:R-:W-:-:S13]  /*0310*/  ISETP.GE.AND P0, PT, R7, UR8, PT ;  /* 0x0000000807007c0c */ /* 0x000fda000bf06270 */
[----:B------:R-:W-:Y:S05]  /*0320*/  @!P0 BRA `(.L_x_2) ;  /* 0xfffffffc00748947 */ /* 0x000fea000383ffff */
[----:B------:R-:W-:Y:S05]  /*0330*/  EXIT ;  /* 0x000000000000794d */ /* 0x000fea0003800000 */
.L_x_3:
[----:B------:R-:W-:-:S00]  /*0340*/  BRA `(.L_x_3) ;  /* 0xfffffffc00fc7947 */ /* 0x000fc0000383ffff */
[----:B------:R-:W-:-:S00]  /*0350*/  NOP ;  /* 0x0000000000007918 */ /* 0x000fc00000000000 */
        /* <DEDUP_REMOVED lines=10> */
.L_x_4:


//--------------------- .nv.shared.reserved.0     --------------------------
	.section	.nv.shared.reserved.0,"aw",@nobits
	.weak		__nv_reservedSMEM_offset_0_alias
	.size		__nv_reservedSMEM_offset_0_alias, 0, 64
	.other		__nv_reservedSMEM_offset_0_alias,@"STO_CUDA_RESERVED_SHARED STV_DEFAULT"
__nv_reservedSMEM_offset_0_alias:
	.zero		0
	.zero		64


//--------------------- .nv.constant0._Z10neg_doubleiiPdiS_ --------------------------
	.section	.nv.constant0._Z10neg_doubleiiPdiS_,"a",@progbits
	.sectionflags	@""
	.align	4
.nv.constant0._Z10neg_doubleiiPdiS_:
	.zero		928


//--------------------- SYMBOLS --------------------------

	.type		.nv.reservedSmem.offset0,@object
	.size		.nv.reservedSmem.offset0,0x4
